//
// Generated by NVIDIA NVVM Compiler
//
// Compiler Build ID: CL-36424714
// Cuda compilation tools, release 13.0, V13.0.88
// Based on NVVM 20.0.0
//

.version 9.0
.target sm_100
.address_size 64

	// .globl	eddykernmulRSymm3D

.visible .entry eddykernmulRSymm3D(
	.param .u64 .ptr .align 1 eddykernmulRSymm3D_param_0,
	.param .u64 .ptr .align 1 eddykernmulRSymm3D_param_1,
	.param .u64 .ptr .align 1 eddykernmulRSymm3D_param_2,
	.param .u64 .ptr .align 1 eddykernmulRSymm3D_param_3,
	.param .u64 .ptr .align 1 eddykernmulRSymm3D_param_4,
	.param .u64 .ptr .align 1 eddykernmulRSymm3D_param_5,
	.param .u32 eddykernmulRSymm3D_param_6,
	.param .u32 eddykernmulRSymm3D_param_7,
	.param .u32 eddykernmulRSymm3D_param_8
)
{
	.reg .pred 	%p<8>;
	.reg .b32 	%r<30>;
	.reg .b32 	%f<34>;
	.reg .b64 	%rd<24>;

	ld.param.u64 	%rd2, [eddykernmulRSymm3D_param_1];
	ld.param.u64 	%rd4, [eddykernmulRSymm3D_param_3];
	ld.param.u64 	%rd5, [eddykernmulRSymm3D_param_4];
	ld.param.u32 	%r4, [eddykernmulRSymm3D_param_6];
	ld.param.u32 	%r7, [eddykernmulRSymm3D_param_7];
	ld.param.u32 	%r6, [eddykernmulRSymm3D_param_8];
	mov.u32 	%r8, %ctaid.x;
	mov.u32 	%r9, %ntid.x;
	mov.u32 	%r10, %tid.x;
	mad.lo.s32 	%r1, %r8, %r9, %r10;
	mov.u32 	%r11, %ctaid.y;
	mov.u32 	%r12, %ntid.y;
	mov.u32 	%r13, %tid.y;
	mad.lo.s32 	%r14, %r11, %r12, %r13;
	mov.u32 	%r15, %ctaid.z;
	mov.u32 	%r16, %ntid.z;
	mov.u32 	%r17, %tid.z;
	mad.lo.s32 	%r3, %r15, %r16, %r17;
	setp.ge.s32 	%p1, %r1, %r4;
	setp.le.s32 	%p2, %r7, %r14;
	setp.le.s32 	%p3, %r6, %r3;
	or.pred  	%p4, %p2, %p3;
	or.pred  	%p5, %p4, %p1;
	@%p5 bra 	$L__BB0_2;
	ld.param.u64 	%rd23, [eddykernmulRSymm3D_param_5];
	ld.param.u64 	%rd22, [eddykernmulRSymm3D_param_2];
	ld.param.u64 	%rd21, [eddykernmulRSymm3D_param_0];
	cvta.to.global.u64 	%rd7, %rd21;
	cvta.to.global.u64 	%rd8, %rd2;
	cvta.to.global.u64 	%rd9, %rd22;
	cvta.to.global.u64 	%rd10, %rd4;
	cvta.to.global.u64 	%rd11, %rd5;
	cvta.to.global.u64 	%rd12, %rd23;
	mad.lo.s32 	%r18, %r7, %r3, %r14;
	mad.lo.s32 	%r19, %r18, %r4, %r1;
	shl.b32 	%r20, %r19, 1;
	mul.wide.s32 	%rd13, %r20, 4;
	add.s64 	%rd14, %rd7, %rd13;
	ld.global.f32 	%f1, [%rd14];
	ld.global.f32 	%f2, [%rd14+4];
	add.s64 	%rd15, %rd8, %rd13;
	ld.global.f32 	%f3, [%rd15];
	ld.global.f32 	%f4, [%rd15+4];
	add.s64 	%rd16, %rd9, %rd13;
	ld.global.f32 	%f5, [%rd16];
	ld.global.f32 	%f6, [%rd16+4];
	shr.u32 	%r21, %r7, 1;
	setp.gt.u32 	%p6, %r14, %r21;
	sub.s32 	%r22, %r7, %r14;
	selp.b32 	%r23, %r22, %r14, %p6;
	shr.u32 	%r24, %r6, 1;
	setp.gt.u32 	%p7, %r3, %r24;
	sub.s32 	%r25, %r6, %r3;
	selp.b32 	%r26, %r25, %r3, %p7;
	mad.lo.s32 	%r27, %r26, %r21, %r26;
	add.s32 	%r28, %r27, %r23;
	mad.lo.s32 	%r29, %r28, %r4, %r1;
	mul.wide.s32 	%rd17, %r29, 4;
	add.s64 	%rd18, %rd10, %rd17;
	ld.global.nc.f32 	%f7, [%rd18];
	add.s64 	%rd19, %rd11, %rd17;
	ld.global.nc.f32 	%f8, [%rd19];
	neg.f32 	%f9, %f8;
	selp.f32 	%f10, %f9, %f8, %p6;
	add.s64 	%rd20, %rd12, %rd17;
	ld.global.nc.f32 	%f11, [%rd20];
	neg.f32 	%f12, %f11;
	selp.f32 	%f13, %f12, %f11, %p7;
	mul.f32 	%f14, %f6, %f10;
	mul.f32 	%f15, %f4, %f13;
	sub.f32 	%f16, %f14, %f15;
	st.global.f32 	[%rd14], %f16;
	mul.f32 	%f17, %f3, %f13;
	mul.f32 	%f18, %f5, %f10;
	sub.f32 	%f19, %f17, %f18;
	st.global.f32 	[%rd14+4], %f19;
	mul.f32 	%f20, %f6, %f7;
	mul.f32 	%f21, %f2, %f13;
	sub.f32 	%f22, %f20, %f21;
	neg.f32 	%f23, %f22;
	st.global.f32 	[%rd15], %f23;
	mul.f32 	%f24, %f1, %f13;
	mul.f32 	%f25, %f5, %f7;
	sub.f32 	%f26, %f24, %f25;
	neg.f32 	%f27, %f26;
	st.global.f32 	[%rd15+4], %f27;
	mul.f32 	%f28, %f4, %f7;
	mul.f32 	%f29, %f2, %f10;
	sub.f32 	%f30, %f28, %f29;
	st.global.f32 	[%rd16], %f30;
	mul.f32 	%f31, %f1, %f10;
	mul.f32 	%f32, %f3, %f7;
	sub.f32 	%f33, %f31, %f32;
	st.global.f32 	[%rd16+4], %f33;
$L__BB0_2:
	ret;

}


// ===== COMPILED SASS (sm_100) =====

	.target	sm_100

	.elftype	@"ET_EXEC"


//--------------------- .note.nv.tkinfo           --------------------------
	.section	.note.nv.tkinfo,"",@"SHT_NOTE"
	.sectionflags	@"SHF_NOTE_NV_TKINFO"
	.tkinfo
        /*0018*/ 	.word	0x00000002
        /*0030*/ 	.string	""
        /*0030*/ 	.string	"ptxas"
        /*0030*/ 	.string	"Cuda compilation tools, release 13.0, V13.0.88"
        /*0030*/ 	.string	"Build cuda_13.0.r13.0/compiler.36424714_0"
        /*0030*/ 	.string	"-arch sm_100 -m 64 "



//--------------------- .note.nv.cuinfo           --------------------------
	.section	.note.nv.cuinfo,"",@"SHT_NOTE"
	.sectionflags	@"SHF_NOTE_NV_CUINFO"
        /*0018*/ 	.short	0x0002
        /*001a*/ 	.short	0x0064
        /*001c*/ 	.short	0x0082
	.zero		2


//--------------------- .nv.info                  --------------------------
	.section	.nv.info,"",@"SHT_CUDA_INFO"
	.align	4


	//----- nvinfo : EIATTR_REGCOUNT
	.align		4
        /*0000*/ 	.byte	0x04, 0x2f
        /*0002*/ 	.short	(.L_1 - .L_0)
	.align		4
.L_0:
        /*0004*/ 	.word	index@(eddykernmulRSymm3D)
        /*0008*/ 	.word	0x0000001a


	//----- nvinfo : EIATTR_FRAME_SIZE
	.align		4
.L_1:
        /*000c*/ 	.byte	0x04, 0x11
        /*000e*/ 	.short	(.L_3 - .L_2)
	.align		4
.L_2:
        /*0010*/ 	.word	index@(eddykernmulRSymm3D)
        /*0014*/ 	.word	0x00000000


	//----- nvinfo : EIATTR_MIN_STACK_SIZE
	.align		4
.L_3:
        /*0018*/ 	.byte	0x04, 0x12
        /*001a*/ 	.short	(.L_5 - .L_4)
	.align		4
.L_4:
        /*001c*/ 	.word	index@(eddykernmulRSymm3D)
        /*0020*/ 	.word	0x00000000
.L_5:


//--------------------- .nv.compat                --------------------------
	.section	.nv.compat,"",@"SHT_CUDA_COMPAT_INFO"
	.align	4
        /*0000*/ 	.byte	0x02, 0x09, 0x00, 0x00, 0x02, 0x02, 0x01, 0x00, 0x02, 0x05, 0x05, 0x00, 0x03, 0x07, 0x01, 0x01
        /*0010*/ 	.byte	0x02, 0x03, 0x00, 0x00, 0x02, 0x06, 0x01, 0x00, 0x04, 0x0b, 0x08, 0x00, 0x09, 0x00, 0x00, 0x00
        /*0020*/ 	.byte	0x00, 0x00, 0x00, 0x00


//--------------------- .nv.info.eddykernmulRSymm3D --------------------------
	.section	.nv.info.eddykernmulRSymm3D,"",@"SHT_CUDA_INFO"
	.sectionflags	@""
	.align	4


	//----- nvinfo : EIATTR_CUDA_API_VERSION
	.align		4
        /*0000*/ 	.byte	0x04, 0x37
        /*0002*/ 	.short	(.L_7 - .L_6)
.L_6:
        /*0004*/ 	.word	0x00000082


	//----- nvinfo : EIATTR_KPARAM_INFO
	.align		4
.L_7:
        /*0008*/ 	.byte	0x04, 0x17
        /*000a*/ 	.short	(.L_9 - .L_8)
.L_8:
        /*000c*/ 	.word	0x00000000
        /*0010*/ 	.short	0x0008
        /*0012*/ 	.short	0x0038
        /*0014*/ 	.byte	0x00, 0xf0, 0x11, 0x00


	//----- nvinfo : EIATTR_KPARAM_INFO
	.align		4
.L_9:
        /*0018*/ 	.byte	0x04, 0x17
        /*001a*/ 	.short	(.L_11 - .L_10)
.L_10:
        /*001c*/ 	.word	0x00000000
        /*0020*/ 	.short	0x0007
        /*0022*/ 	.short	0x0034
        /*0024*/ 	.byte	0x00, 0xf0, 0x11, 0x00


	//----- nvinfo : EIATTR_KPARAM_INFO
	.align		4
.L_11:
        /*0028*/ 	.byte	0x04, 0x17
        /*002a*/ 	.short	(.L_13 - .L_12)
.L_12:
        /*002c*/ 	.word	0x00000000
        /*0030*/ 	.short	0x0006
        /*0032*/ 	.short	0x0030
        /*0034*/ 	.byte	0x00, 0xf0, 0x11, 0x00


	//----- nvinfo : EIATTR_KPARAM_INFO
	.align		4
.L_13:
        /*0038*/ 	.byte	0x04, 0x17
        /*003a*/ 	.short	(.L_15 - .L_14)
.L_14:
        /*003c*/ 	.word	0x00000000
        /*0040*/ 	.short	0x0005
        /*0042*/ 	.short	0x0028
        /*0044*/ 	.byte	0x00, 0xf5, 0x21, 0x00


	//----- nvinfo : EIATTR_KPARAM_INFO
	.align		4
.L_15:
        /*0048*/ 	.byte	0x04, 0x17
        /*004a*/ 	.short	(.L_17 - .L_16)
.L_16:
        /*004c*/ 	.word	0x00000000
        /*0050*/ 	.short	0x0004
        /*0052*/ 	.short	0x0020
        /*0054*/ 	.byte	0x00, 0xf5, 0x21, 0x00


	//----- nvinfo : EIATTR_KPARAM_INFO
	.align		4
.L_17:
        /*0058*/ 	.byte	0x04, 0x17
        /*005a*/ 	.short	(.L_19 - .L_18)
.L_18:
        /*005c*/ 	.word	0x00000000
        /*0060*/ 	.short	0x0003
        /*0062*/ 	.short	0x0018
        /*0064*/ 	.byte	0x00, 0xf5, 0x21, 0x00


	//----- nvinfo : EIATTR_KPARAM_INFO
	.align		4
.L_19:
        /*0068*/ 	.byte	0x04, 0x17
        /*006a*/ 	.short	(.L_21 - .L_20)
.L_20:
        /*006c*/ 	.word	0x00000000
        /*0070*/ 	.short	0x0002
        /*0072*/ 	.short	0x0010
        /*0074*/ 	.byte	0x00, 0xf5, 0x21, 0x00


	//----- nvinfo : EIATTR_KPARAM_INFO
	.align		4
.L_21:
        /*0078*/ 	.byte	0x04, 0x17
        /*007a*/ 	.short	(.L_23 - .L_22)
.L_22:
        /*007c*/ 	.word	0x00000000
        /*0080*/ 	.short	0x0001
        /*0082*/ 	.short	0x0008
        /*0084*/ 	.byte	0x00, 0xf5, 0x21, 0x00


	//----- nvinfo : EIATTR_KPARAM_INFO
	.align		4
.L_23:
        /*0088*/ 	.byte	0x04, 0x17
        /*008a*/ 	.short	(.L_25 - .L_24)
.L_24:
        /*008c*/ 	.word	0x00000000
        /*0090*/ 	.short	0x0000
        /*0092*/ 	.short	0x0000
        /*0094*/ 	.byte	0x00, 0xf5, 0x21, 0x00


	//----- nvinfo : EIATTR_SPARSE_MMA_MASK
	.align		4
.L_25:
        /*0098*/ 	.byte	0x03, 0x50
        /*009a*/ 	.short	0x0000


	//----- nvinfo : EIATTR_MAXREG_COUNT
	.align		4
        /*009c*/ 	.byte	0x03, 0x1b
        /*009e*/ 	.short	0x00ff


	//----- nvinfo : EIATTR_MERCURY_ISA_VERSION
	.align		4
        /*00a0*/ 	.byte	0x03, 0x5f
        /*00a2*/ 	.short	0x0101


	//----- nvinfo : EIATTR_VRC_CTA_INIT_COUNT
	.align		4
        /*00a4*/ 	.byte	0x02, 0x4a
	.zero		1
	.zero		1


	//----- nvinfo : EIATTR_EXIT_INSTR_OFFSETS
	.align		4
        /*00a8*/ 	.byte	0x04, 0x1c
        /*00aa*/ 	.short	(.L_27 - .L_26)


	//   ....[0]....
.L_26:
        /*00ac*/ 	.word	0x00000120


	//   ....[1]....
        /*00b0*/ 	.word	0x000004b0


	//----- nvinfo : EIATTR_CBANK_PARAM_SIZE
	.align		4
.L_27:
        /*00b4*/ 	.byte	0x03, 0x19
        /*00b6*/ 	.short	0x003c


	//----- nvinfo : EIATTR_PARAM_CBANK
	.align		4
        /*00b8*/ 	.byte	0x04, 0x0a
        /*00ba*/ 	.short	(.L_29 - .L_28)
	.align		4
.L_28:
        /*00bc*/ 	.word	index@(.nv.constant0.eddykernmulRSymm3D)
        /*00c0*/ 	.short	0x0380
        /*00c2*/ 	.short	0x003c


	//----- nvinfo : EIATTR_SW_WAR
	.align		4
.L_29:
        /*00c4*/ 	.byte	0x04, 0x36
        /*00c6*/ 	.short	(.L_31 - .L_30)
.L_30:
        /*00c8*/ 	.word	0x00000008
.L_31:


//--------------------- .nv.callgraph             --------------------------
	.section	.nv.callgraph,"",@"SHT_CUDA_CALLGRAPH"
	.align	4
	.sectionentsize	8
	.align		4
        /*0000*/ 	.word	0x00000000
	.align		4
        /*0004*/ 	.word	0xffffffff
	.align		4
        /*0008*/ 	.word	0x00000000
	.align		4
        /*000c*/ 	.word	0xfffffffe
	.align		4
        /*0010*/ 	.word	0x00000000
	.align		4
        /*0014*/ 	.word	0xfffffffd
	.align		4
        /*0018*/ 	.word	0x00000000
	.align		4
        /*001c*/ 	.word	0xfffffffc


//--------------------- .text.eddykernmulRSymm3D  --------------------------
	.section	.text.eddykernmulRSymm3D,"ax",@progbits
	.align	128
        .global         eddykernmulRSymm3D
        .type           eddykernmulRSymm3D,@function
        .size           eddykernmulRSymm3D,(.L_x_1 - eddykernmulRSymm3D)
        .other          eddykernmulRSymm3D,@"STO_CUDA_ENTRY STV_DEFAULT"
eddykernmulRSymm3D:
.text.eddykernmulRSymm3D:
[----:B------:R-:W-:Y:S01]  /*0000*/  LDC R1, c[0x0][0x37c] ;  /* 0x0000df00ff017b82 */ /* 0x000fe20000000800 */
[----:B------:R-:W0:Y:S07]  /*0010*/  S2R R2, SR_TID.Z ;  /* 0x0000000000027919 */ /* 0x000e2e0000002300 */
[----:B------:R-:W1:Y:S01]  /*0020*/  LDC R0, c[0x0][0x360] ;  /* 0x0000d800ff007b82 */ /* 0x000e620000000800 */
[----:B------:R-:W2:Y:S01]  /*0030*/  LDCU UR8, c[0x0][0x3b8] ;  /* 0x00007700ff0877ac */ /* 0x000ea20008000800 */
[----:B------:R-:W3:Y:S01]  /*0040*/  S2R R7, SR_TID.Y ;  /* 0x0000000000077919 */ /* 0x000ee20000002200 */
[----:B------:R-:W4:Y:S01]  /*0050*/  LDCU.64 UR10, c[0x0][0x3b0] ;  /* 0x00007600ff0a77ac */ /* 0x000f220008000a00 */
[----:B------:R-:W1:Y:S04]  /*0060*/  S2R R3, SR_TID.X ;  /* 0x0000000000037919 */ /* 0x000e680000002100 */
[----:B------:R-:W3:Y:S08]  /*0070*/  LDC R14, c[0x0][0x364] ;  /* 0x0000d900ff0e7b82 */ /* 0x000ef00000000800 */
[----:B------:R-:W0:Y:S08]  /*0080*/  S2UR UR6, SR_CTAID.Z ;  /* 0x00000000000679c3 */ /* 0x000e300000002700 */
[----:B------:R-:W0:Y:S08]  /*0090*/  LDC R5, c[0x0][0x368] ;  /* 0x0000da00ff057b82 */ /* 0x000e300000000800 */
[----:B------:R-:W3:Y:S08]  /*00a0*/  S2UR UR5, SR_CTAID.Y ;  /* 0x00000000000579c3 */ /* 0x000ef00000002600 */
[----:B------:R-:W1:Y:S01]  /*00b0*/  S2UR UR4, SR_CTAID.X ;  /* 0x00000000000479c3 */ /* 0x000e620000002500 */
[----:B0-----:R-:W-:-:S05]  /*00c0*/  IMAD R5, R5, UR6, R2 ;  /* 0x0000000605057c24 */ /* 0x001fca000f8e0202 */
[----:B--2---:R-:W-:Y:S01]  /*00d0*/  ISETP.GE.AND P0, PT, R5, UR8, PT ;  /* 0x0000000805007c0c */ /* 0x004fe2000bf06270 */
[----:B---3--:R-:W-:-:S05]  /*00e0*/  IMAD R14, R14, UR5, R7 ;  /* 0x000000050e0e7c24 */ /* 0x008fca000f8e0207 */
[----:B----4-:R-:W-:Y:S01]  /*00f0*/  ISETP.GE.OR P0, PT, R14, UR11, P0 ;  /* 0x0000000b0e007c0c */ /* 0x010fe20008706670 */
[----:B-1----:R-:W-:-:S05]  /*0100*/  IMAD R0, R0, UR4, R3 ;  /* 0x0000000400007c24 */ /* 0x002fca000f8e0203 */
[----:B------:R-:W-:-:S13]  /*0110*/  ISETP.GE.OR P0, PT, R0, UR10, P0 ;  /* 0x0000000a00007c0c */ /* 0x000fda0008706670 */
[----:B------:R-:W-:Y:S05]  /*0120*/  @P0 EXIT ;  /* 0x000000000000094d */ /* 0x000fea0003800000 */
[----:B------:R-:W-:Y:S01]  /*0130*/  USHF.R.U32.HI UR5, URZ, 0x1, UR8 ;  /* 0x00000001ff057899 */ /* 0x000fe20008011608 */
[----:B------:R-:W0:Y:S01]  /*0140*/  LDC.64 R12, c[0x0][0x3a0] ;  /* 0x0000e800ff0c7b82 */ /* 0x000e220000000a00 */
[----:B------:R-:W-:Y:S02]  /*0150*/  USHF.R.U32.HI UR4, URZ, 0x1, UR11 ;  /* 0x00000001ff047899 */ /* 0x000fe4000801160b */
[C---:B------:R-:W-:Y:S01]  /*0160*/  IMAD R15, R5.reuse, UR11, R14 ;  /* 0x0000000b050f7c24 */ /* 0x040fe2000f8e020e */
[----:B------:R-:W1:Y:S01]  /*0170*/  LDCU.64 UR6, c[0x0][0x358] ;  /* 0x00006b00ff0677ac */ /* 0x000e620008000a00 */
[----:B------:R-:W-:Y:S02]  /*0180*/  ISETP.GT.U32.AND P1, PT, R5, UR5, PT ;  /* 0x0000000505007c0c */ /* 0x000fe4000bf24070 */
[----:B------:R-:W-:Y:S01]  /*0190*/  IMAD R15, R15, UR10, R0 ;  /* 0x0000000a0f0f7c24 */ /* 0x000fe2000f8e0200 */
[----:B------:R-:W-:Y:S01]  /*01a0*/  ISETP.GT.U32.AND P0, PT, R14, UR4, PT ;  /* 0x000000040e007c0c */ /* 0x000fe2000bf04070 */
[----:B------:R-:W2:Y:S03]  /*01b0*/  LDC.64 R10, c[0x0][0x3a8] ;  /* 0x0000ea00ff0a7b82 */ /* 0x000ea60000000a00 */
[----:B------:R-:W-:-:S05]  /*01c0*/  SHF.L.U32 R15, R15, 0x1, RZ ;  /* 0x000000010f0f7819 */ /* 0x000fca00000006ff */
[----:B------:R-:W3:Y:S01]  /*01d0*/  LDC.64 R8, c[0x0][0x380] ;  /* 0x0000e000ff087b82 */ /* 0x000ee20000000a00 */
[----:B------:R-:W-:-:S03]  /*01e0*/  @P1 IADD3 R5, PT, PT, -R5, UR8, RZ ;  /* 0x0000000805051c10 */ /* 0x000fc6000fffe1ff */
[----:B------:R-:W-:Y:S02]  /*01f0*/  @P0 IADD3 R14, PT, PT, -R14, UR11, RZ ;  /* 0x0000000b0e0e0c10 */ /* 0x000fe4000fffe1ff */
[----:B------:R-:W-:Y:S02]  /*0200*/  IMAD R17, R5, UR4, R5 ;  /* 0x0000000405117c24 */ /* 0x000fe4000f8e0205 */
[----:B------:R-:W4:Y:S03]  /*0210*/  LDC.64 R6, c[0x0][0x398] ;  /* 0x0000e600ff067b82 */ /* 0x000f260000000a00 */
[----:B------:R-:W-:-:S05]  /*0220*/  IADD3 R17, PT, PT, R14, R17, RZ ;  /* 0x000000110e117210 */ /* 0x000fca0007ffe0ff */
[----:B------:R-:W5:Y:S01]  /*0230*/  LDC.64 R2, c[0x0][0x388] ;  /* 0x0000e200ff027b82 */ /* 0x000f620000000a00 */
[----:B------:R-:W-:-:S04]  /*0240*/  IMAD R17, R17, UR10, R0 ;  /* 0x0000000a11117c24 */ /* 0x000fc8000f8e0200 */
[----:B0-----:R-:W-:-:S03]  /*0250*/  IMAD.WIDE R12, R17, 0x4, R12 ;  /* 0x00000004110c7825 */ /* 0x001fc600078e020c */
[----:B------:R-:W0:Y:S01]  /*0260*/  LDC.64 R4, c[0x0][0x390] ;  /* 0x0000e400ff047b82 */ /* 0x000e220000000a00 */
[----:B--2---:R-:W-:Y:S02]  /*0270*/  IMAD.WIDE R10, R17, 0x4, R10 ;  /* 0x00000004110a7825 */ /* 0x004fe400078e020a */
[----:B-1----:R-:W2:Y:S02]  /*0280*/  LDG.E.CONSTANT R13, desc[UR6][R12.64] ;  /* 0x000000060c0d7981 */ /* 0x002ea4000c1e9900 */
[----:B---3--:R-:W-:Y:S02]  /*0290*/  IMAD.WIDE R8, R15, 0x4, R8 ;  /* 0x000000040f087825 */ /* 0x008fe400078e0208 */
[----:B------:R-:W3:Y:S02]  /*02a0*/  LDG.E.CONSTANT R10, desc[UR6][R10.64] ;  /* 0x000000060a0a7981 */ /* 0x000ee4000c1e9900 */
[----:B----4-:R-:W-:Y:S02]  /*02b0*/  IMAD.WIDE R6, R17, 0x4, R6 ;  /* 0x0000000411067825 */ /* 0x010fe400078e0206 */
[----:B------:R-:W4:Y:S04]  /*02c0*/  LDG.E R14, desc[UR6][R8.64+0x4] ;  /* 0x00000406080e7981 */ /* 0x000f28000c1e1900 */
[----:B------:R-:W4:Y:S01]  /*02d0*/  LDG.E.CONSTANT R6, desc[UR6][R6.64] ;  /* 0x0000000606067981 */ /* 0x000f22000c1e9900 */
[----:B-----5:R-:W-:-:S03]  /*02e0*/  IMAD.WIDE R2, R15, 0x4, R2 ;  /* 0x000000040f027825 */ /* 0x020fc600078e0202 */
[----:B------:R-:W5:Y:S04]  /*02f0*/  LDG.E R0, desc[UR6][R8.64] ;  /* 0x0000000608007981 */ /* 0x000f68000c1e1900 */
[----:B------:R-:W5:Y:S01]  /*0300*/  LDG.E R12, desc[UR6][R2.64] ;  /* 0x00000006020c7981 */ /* 0x000f62000c1e1900 */
[----:B0-----:R-:W-:-:S03]  /*0310*/  IMAD.WIDE R4, R15, 0x4, R4 ;  /* 0x000000040f047825 */ /* 0x001fc600078e0204 */
[----:B------:R-:W5:Y:S04]  /*0320*/  LDG.E R15, desc[UR6][R2.64+0x4] ;  /* 0x00000406020f7981 */ /* 0x000f68000c1e1900 */
[----:B------:R-:W5:Y:S04]  /*0330*/  LDG.E R16, desc[UR6][R4.64] ;  /* 0x0000000604107981 */ /* 0x000f68000c1e1900 */
[----:B------:R-:W5:Y:S01]  /*0340*/  LDG.E R17, desc[UR6][R4.64+0x4] ;  /* 0x0000040604117981 */ /* 0x000f62000c1e1900 */
[----:B--2---:R-:W-:Y:S02]  /*0350*/  FSEL R13, -R13, R13, P0 ;  /* 0x0000000d0d0d7208 */ /* 0x004fe40000000100 */
[----:B---3--:R-:W-:-:S03]  /*0360*/  FSEL R11, -R10, R10, P1 ;  /* 0x0000000a0a0b7208 */ /* 0x008fc60000800100 */
[C---:B----4-:R-:W-:Y:S02]  /*0370*/  FMUL R10, R14.reuse, R13 ;  /* 0x0000000d0e0a7220 */ /* 0x050fe40000400000 */
[-C--:B------:R-:W-:Y:S02]  /*0380*/  FMUL R19, R14, R11.reuse ;  /* 0x0000000b0e137220 */ /* 0x080fe40000400000 */
[CC--:B-----5:R-:W-:Y:S01]  /*0390*/  FFMA R23, R15.reuse, R6.reuse, -R10 ;  /* 0x000000060f177223 */ /* 0x0e0fe2000000080a */
[----:B------:R-:W-:Y:S01]  /*03a0*/  FMUL R10, R15, R11 ;  /* 0x0000000b0f0a7220 */ /* 0x000fe20000400000 */
[CC--:B------:R-:W-:Y:S01]  /*03b0*/  FMUL R21, R16.reuse, R6.reuse ;  /* 0x0000000610157220 */ /* 0x0c0fe20000400000 */
[-C--:B------:R-:W-:Y:S02]  /*03c0*/  FMUL R15, R16, R13.reuse ;  /* 0x0000000d100f7220 */ /* 0x080fe40000400000 */
[C---:B------:R-:W-:Y:S01]  /*03d0*/  FFMA R7, R17.reuse, R13, -R10 ;  /* 0x0000000d11077223 */ /* 0x040fe2000000080a */
[-C--:B------:R-:W-:Y:S01]  /*03e0*/  FFMA R19, R17, R6.reuse, -R19 ;  /* 0x0000000611137223 */ /* 0x080fe20000000813 */
[-C--:B------:R-:W-:Y:S01]  /*03f0*/  FFMA R21, R0, R11.reuse, -R21 ;  /* 0x0000000b00157223 */ /* 0x080fe20000000815 */
[C---:B------:R-:W-:Y:S01]  /*0400*/  FMUL R17, R12.reuse, R6 ;  /* 0x000000060c117220 */ /* 0x040fe20000400000 */
[----:B------:R-:W-:Y:S01]  /*0410*/  FFMA R15, R12, R11, -R15 ;  /* 0x0000000b0c0f7223 */ /* 0x000fe2000000080f */
[----:B------:R-:W-:Y:S01]  /*0420*/  FADD R19, -R19, -RZ ;  /* 0x800000ff13137221 */ /* 0x000fe20000000100 */
[----:B------:R-:W-:Y:S01]  /*0430*/  FADD R21, -R21, -RZ ;  /* 0x800000ff15157221 */ /* 0x000fe20000000100 */
[----:B------:R-:W-:Y:S01]  /*0440*/  FFMA R17, R0, R13, -R17 ;  /* 0x0000000d00117223 */ /* 0x000fe20000000811 */
[----:B------:R-:W-:Y:S04]  /*0450*/  STG.E desc[UR6][R8.64], R7 ;  /* 0x0000000708007986 */ /* 0x000fe8000c101906 */
[----:B------:R-:W-:Y:S04]  /*0460*/  STG.E desc[UR6][R8.64+0x4], R15 ;  /* 0x0000040f08007986 */ /* 0x000fe8000c101906 */
[----:B------:R-:W-:Y:S04]  /*0470*/  STG.E desc[UR6][R2.64], R19 ;  /* 0x0000001302007986 */ /* 0x000fe8000c101906 */
[----:B------:R-:W-:Y:S04]  /*0480*/  STG.E desc[UR6][R2.64+0x4], R21 ;  /* 0x0000041502007986 */ /* 0x000fe8000c101906 */
[----:B------:R-:W-:Y:S04]  /*0490*/  STG.E desc[UR6][R4.64], R23 ;  /* 0x0000001704007986 */ /* 0x000fe8000c101906 */
[----:B------:R-:W-:Y:S01]  /*04a0*/  STG.E desc[UR6][R4.64+0x4], R17 ;  /* 0x0000041104007986 */ /* 0x000fe2000c101906 */
[----:B------:R-:W-:Y:S05]  /*04b0*/  EXIT ;  /* 0x000000000000794d */ /* 0x000fea0003800000 */
.L_x_0:
[----:B------:R-:W-:-:S00]  /*04c0*/  BRA `(.L_x_0) ;  /* 0xfffffffc00fc7947 */ /* 0x000fc0000383ffff */
[----:B------:R-:W-:-:S00]  /*04d0*/  NOP ;  /* 0x0000000000007918 */ /* 0x000fc00000000000 */
        /* <DEDUP_REMOVED lines=10> */
.L_x_1:


//--------------------- .nv.shared.reserved.0     --------------------------
	.section	.nv.shared.reserved.0,"aw",@nobits
	.weak		__nv_reservedSMEM_offset_0_alias
	.size		__nv_reservedSMEM_offset_0_alias, 0, 64
	.other		__nv_reservedSMEM_offset_0_alias,@"STO_CUDA_RESERVED_SHARED STV_DEFAULT"
__nv_reservedSMEM_offset_0_alias:
	.zero		0
	.zero		64


//--------------------- .nv.constant0.eddykernmulRSymm3D --------------------------
	.section	.nv.constant0.eddykernmulRSymm3D,"a",@progbits
	.sectionflags	@""
	.align	4
.nv.constant0.eddykernmulRSymm3D:
	.zero		956


//--------------------- SYMBOLS --------------------------

	.type		.nv.reservedSmem.offset0,@object
	.size		.nv.reservedSmem.offset0,0x4
